	.headerflags	@"EF_CUDA_TEXMODE_UNIFIED EF_CUDA_64BIT_ADDRESS EF_CUDA_ACCELERATORS EF_CUDA_SM90 EF_CUDA_VIRTUAL_SM(EF_CUDA_SM90)"
	.elftype	@"ET_EXEC"


//--------------------- .nv.info                  --------------------------
	.section	.nv.info,"",@"SHT_CUDA_INFO"
	.align	4


	//----- nvinfo : EIATTR_REGCOUNT
	.align		4
        /*0000*/ 	.byte	0x04, 0x2f
        /*0002*/ 	.short	(.L_1 - .L_0)
	.align		4
.L_0:
        /*0004*/ 	.word	index@(triton_poi_fused_convolution_mul_sigmoid_silu_22)
        /*0008*/ 	.word	0x00000010


	//----- nvinfo : EIATTR_MIN_STACK_SIZE
	.align		4
.L_1:
        /*000c*/ 	.byte	0x04, 0x12
        /*000e*/ 	.short	(.L_3 - .L_2)
	.align		4
.L_2:
        /*0010*/ 	.word	index@(triton_poi_fused_convolution_mul_sigmoid_silu_22)
        /*0014*/ 	.word	0x00000000


	//----- nvinfo : EIATTR_FRAME_SIZE
	.align		4
.L_3:
        /*0018*/ 	.byte	0x04, 0x11
        /*001a*/ 	.short	(.L_5 - .L_4)
	.align		4
.L_4:
        /*001c*/ 	.word	index@(triton_poi_fused_convolution_mul_sigmoid_silu_22)
        /*0020*/ 	.word	0x00000000


	//----- nvinfo : EIATTR_MIN_STACK_SIZE
	.align		4
.L_5:
        /*0024*/ 	.byte	0x04, 0x12
        /*0026*/ 	.short	(.L_7 - .L_6)
	.align		4
.L_6:
        /*0028*/ 	.word	index@(triton_poi_fused_convolution_mul_sigmoid_silu_22)
        /*002c*/ 	.word	0x00000000
.L_7:


//--------------------- .nv.info.triton_poi_fused_convolution_mul_sigmoid_silu_22 --------------------------
	.section	.nv.info.triton_poi_fused_convolution_mul_sigmoid_silu_22,"",@"SHT_CUDA_INFO"
	.sectionflags	@""
	.align	4


	//----- nvinfo : EIATTR_CUDA_API_VERSION
	.align		4
        /*0000*/ 	.byte	0x04, 0x37
        /*0002*/ 	.short	(.L_9 - .L_8)
.L_8:
        /*0004*/ 	.word	0x0000007c


	//----- nvinfo : EIATTR_KPARAM_INFO
	.align		4
.L_9:
        /*0008*/ 	.byte	0x04, 0x17
        /*000a*/ 	.short	(.L_11 - .L_10)
.L_10:
        /*000c*/ 	.word	0x00000000
        /*0010*/ 	.short	0x0003
        /*0012*/ 	.short	0x0018
        /*0014*/ 	.byte	0x00, 0xf0, 0x11, 0x00


	//----- nvinfo : EIATTR_KPARAM_INFO
	.align		4
.L_11:
        /*0018*/ 	.byte	0x04, 0x17
        /*001a*/ 	.short	(.L_13 - .L_12)
.L_12:
        /*001c*/ 	.word	0x00000000
        /*0020*/ 	.short	0x0002
        /*0022*/ 	.short	0x0010
        /*0024*/ 	.byte	0x00, 0xf4, 0x21, 0x00


	//----- nvinfo : EIATTR_KPARAM_INFO
	.align		4
.L_13:
        /*0028*/ 	.byte	0x04, 0x17
        /*002a*/ 	.short	(.L_15 - .L_14)
.L_14:
        /*002c*/ 	.word	0x00000000
        /*0030*/ 	.short	0x0001
        /*0032*/ 	.short	0x0008
        /*0034*/ 	.byte	0x00, 0xf4, 0x21, 0x00


	//----- nvinfo : EIATTR_KPARAM_INFO
	.align		4
.L_15:
        /*0038*/ 	.byte	0x04, 0x17
        /*003a*/ 	.short	(.L_17 - .L_16)
.L_16:
        /*003c*/ 	.word	0x00000000
        /*0040*/ 	.short	0x0000
        /*0042*/ 	.short	0x0000
        /*0044*/ 	.byte	0x00, 0xf4, 0x21, 0x00


	//----- nvinfo : EIATTR_SPARSE_MMA_MASK
	.align		4
.L_17:
        /*0048*/ 	.byte	0x03, 0x50
        /*004a*/ 	.short	0x0000


	//----- nvinfo : EIATTR_MAXREG_COUNT
	.align		4
        /*004c*/ 	.byte	0x03, 0x1b
        /*004e*/ 	.short	0x00ff


	//----- nvinfo : EIATTR_EXIT_INSTR_OFFSETS
	.align		4
        /*0050*/ 	.byte	0x04, 0x1c
        /*0052*/ 	.short	(.L_19 - .L_18)


	//   ....[0]....
.L_18:
        /*0054*/ 	.word	0x00000340


	//   ....[1]....
        /*0058*/ 	.word	0x00000360


	//----- nvinfo : EIATTR_REQNTID
	.align		4
.L_19:
        /*005c*/ 	.byte	0x04, 0x10
        /*005e*/ 	.short	(.L_21 - .L_20)
.L_20:
        /*0060*/ 	.word	0x00000080
        /*0064*/ 	.word	0x00000001
        /*0068*/ 	.word	0x00000001


	//----- nvinfo : EIATTR_CBANK_PARAM_SIZE
	.align		4
.L_21:
        /*006c*/ 	.byte	0x03, 0x19
        /*006e*/ 	.short	0x001c


	//----- nvinfo : EIATTR_PARAM_CBANK
	.align		4
        /*0070*/ 	.byte	0x04, 0x0a
        /*0072*/ 	.short	(.L_23 - .L_22)
	.align		4
.L_22:
        /*0074*/ 	.word	index@(.nv.constant0.triton_poi_fused_convolution_mul_sigmoid_silu_22)
        /*0078*/ 	.short	0x0210
        /*007a*/ 	.short	0x001c


	//----- nvinfo : EIATTR_SW_WAR
	.align		4
.L_23:
        /*007c*/ 	.byte	0x04, 0x36
        /*007e*/ 	.short	(.L_25 - .L_24)
.L_24:
        /*0080*/ 	.word	0x00000008
.L_25:


//--------------------- .nv.callgraph             --------------------------
	.section	.nv.callgraph,"",@"SHT_CUDA_CALLGRAPH"
	.align	4
	.sectionentsize	8
	.align		4
        /*0000*/ 	.word	0x00000000
	.align		4
        /*0004*/ 	.word	0xffffffff
	.align		4
        /*0008*/ 	.word	0x00000000
	.align		4
        /*000c*/ 	.word	0xfffffffe
	.align		4
        /*0010*/ 	.word	0x00000000
	.align		4
        /*0014*/ 	.word	0xfffffffd
	.align		4
        /*0018*/ 	.word	0x00000000
	.align		4
        /*001c*/ 	.word	0xfffffffc


//--------------------- .text.triton_poi_fused_convolution_mul_sigmoid_silu_22 --------------------------
	.section	.text.triton_poi_fused_convolution_mul_sigmoid_silu_22,"ax",@progbits
	.align	128
        .global         triton_poi_fused_convolution_mul_sigmoid_silu_22
        .type           triton_poi_fused_convolution_mul_sigmoid_silu_22,@function
        .size           triton_poi_fused_convolution_mul_sigmoid_silu_22,(.L_x_1 - triton_poi_fused_convolution_mul_sigmoid_silu_22)
        .other          triton_poi_fused_convolution_mul_sigmoid_silu_22,@"STO_CUDA_ENTRY STV_DEFAULT"
triton_poi_fused_convolution_mul_sigmoid_silu_22:
.text.triton_poi_fused_convolution_mul_sigmoid_silu_22:
[----:B------:R-:W0:Y:S02]  /*0000*/  LDC R1, c[0x0][0x28] ;  /* 0x00000a00ff017b82 */ /* 0x000e240000000800 */
[----:B------:R-:W1:Y:S01]  /*0010*/  S2R R0, SR_TID.X ;  /* 0x0000000000007919 */ /* 0x000e620000002100 */
[----:B------:R-:W2:Y:S01]  /*0020*/  LDC.64 R2, c[0x0][0x210] ;  /* 0x00008400ff027b82 */ /* 0x000ea20000000a00 */
[----:B------:R-:W-:Y:S01]  /*0030*/  ULDC.64 UR4, c[0x0][0x208] ;  /* 0x0000820000047ab9 */ /* 0x000fe20000000a00 */
[----:B------:R-:W3:Y:S06]  /*0040*/  S2R R9, SR_CTAID.X ;  /* 0x0000000000097919 */ /* 0x000eec0000002500 */
[----:B------:R-:W4:Y:S08]  /*0050*/  LDC.64 R4, c[0x0][0x218] ;  /* 0x00008600ff047b82 */ /* 0x000f300000000a00 */
[----:B------:R-:W5:Y:S01]  /*0060*/  LDC.64 R6, c[0x0][0x220] ;  /* 0x00008800ff067b82 */ /* 0x000f620000000a00 */
[----:B-1----:R-:W-:-:S02]  /*0070*/  LOP3.LUT R0, R0, 0x7f, RZ, 0xc0, !PT ;  /* 0x0000007f00007812 */ /* 0x002fc400078ec0ff */
[----:B---3--:R-:W-:Y:S02]  /*0080*/  SHF.R.S32.HI R8, RZ, 0x18, R9 ;  /* 0x00000018ff087819 */ /* 0x008fe40000011409 */
[----:B------:R-:W-:Y:S02]  /*0090*/  LEA R9, R9, R0, 0x7 ;  /* 0x0000000009097211 */ /* 0x000fe400078e38ff */
[----:B------:R-:W-:Y:S02]  /*00a0*/  SGXT R0, R8, 0x1 ;  /* 0x000000010800781a */ /* 0x000fe40000000200 */
[C---:B------:R-:W-:Y:S01]  /*00b0*/  ISETP.GE.AND P0, PT, R9.reuse, 0x800, PT ;  /* 0x000008000900780c */ /* 0x040fe20003f06270 */
[----:B--2---:R-:W-:Y:S01]  /*00c0*/  IMAD.WIDE R2, R9, 0x4, R2 ;  /* 0x0000000409027825 */ /* 0x004fe200078e0202 */
[----:B------:R-:W-:-:S03]  /*00d0*/  LEA.HI R0, R0, R9, RZ, 0x9 ;  /* 0x0000000900007211 */ /* 0x000fc600078f48ff */
[----:B----4-:R-:W-:Y:S01]  /*00e0*/  IMAD.WIDE R4, R9, 0x4, R4 ;  /* 0x0000000409047825 */ /* 0x010fe200078e0204 */
[----:B------:R-:W-:-:S04]  /*00f0*/  LOP3.LUT R0, R0, 0xfffffe00, RZ, 0xc0, !PT ;  /* 0xfffffe0000007812 */ /* 0x000fc800078ec0ff */
[----:B------:R-:W-:Y:S01]  /*0100*/  IADD3 R11, R9, -R0, RZ ;  /* 0x80000000090b7210 */ /* 0x000fe20007ffe0ff */
[----:B------:R-:W-:Y:S01]  /*0110*/  HFMA2.MMA R0, -RZ, RZ, 0, 0 ;  /* 0x00000000ff007435 */ /* 0x000fe200000001ff */
[----:B------:R-:W-:-:S03]  /*0120*/  CS2R R8, SRZ ;  /* 0x0000000000087805 */ /* 0x000fc6000001ff00 */
[----:B-----5:R-:W-:-:S03]  /*0130*/  IMAD.WIDE R6, R11, 0x4, R6 ;  /* 0x000000040b067825 */ /* 0x020fc600078e0206 */
[----:B------:R-:W2:Y:S04]  /*0140*/  @!P0 LDG.E R8, desc[UR4][R4.64] ;  /* 0x0000000404088981 */ /* 0x000ea8000c1e1900 */
[----:B------:R-:W3:Y:S04]  /*0150*/  @!P0 LDG.E R0, desc[UR4][R2.64] ;  /* 0x0000000402008981 */ /* 0x000ee8000c1e1900 */
[----:B------:R1:W3:Y:S02]  /*0160*/  @!P0 LDG.E.EL R9, desc[UR4][R6.64] ;  /* 0x0000000406098981 */ /* 0x0002e4000c2e1900 */
[----:B-1----:R-:W-:Y:S01]  /*0170*/  MOV R7, 0x3e800000 ;  /* 0x3e80000000077802 */ /* 0x002fe20000000f00 */
[----:B--2---:R-:W-:-:S04]  /*0180*/  FADD R10, RZ, -R8 ;  /* 0x80000008ff0a7221 */ /* 0x004fc80000000000 */
[----:B------:R-:W-:Y:S01]  /*0190*/  FMUL R10, R10, 1.4426950216293334961 ;  /* 0x3fb8aa3b0a0a7820 */ /* 0x000fe20000400000 */
[----:B---3--:R-:W-:-:S04]  /*01a0*/  FADD R13, R9, R0 ;  /* 0x00000000090d7221 */ /* 0x008fc80000000000 */
[----:B------:R-:W-:Y:S01]  /*01b0*/  FSETP.GEU.AND P2, PT, R10, -126, PT ;  /* 0xc2fc00000a00780b */ /* 0x000fe20003f4e000 */
[----:B------:R-:W-:Y:S01]  /*01c0*/  FADD R0, RZ, -R13 ;  /* 0x8000000dff007221 */ /* 0x000fe20000000000 */
[----:B------:R1:W-:Y:S03]  /*01d0*/  @!P0 STG.E desc[UR4][R2.64], R13 ;  /* 0x0000000d02008986 */ /* 0x0003e6000c101904 */
[----:B------:R-:W-:-:S05]  /*01e0*/  FMUL R0, R0, 1.4426950216293334961 ;  /* 0x3fb8aa3b00007820 */ /* 0x000fca0000400000 */
[----:B------:R-:W-:-:S03]  /*01f0*/  FSETP.GEU.AND P1, PT, R0, -126, PT ;  /* 0xc2fc00000000780b */ /* 0x000fc60003f2e000 */
[----:B------:R-:W-:-:S04]  /*0200*/  @!P2 FMUL R10, R10, 0.5 ;  /* 0x3f0000000a0aa820 */ /* 0x000fc80000400000 */
[----:B------:R-:W2:Y:S06]  /*0210*/  MUFU.EX2 R9, R10 ;  /* 0x0000000a00097308 */ /* 0x000eac0000000800 */
[----:B------:R-:W-:-:S04]  /*0220*/  @!P1 FMUL R0, R0, 0.5 ;  /* 0x3f00000000009820 */ /* 0x000fc80000400000 */
[----:B------:R-:W3:Y:S01]  /*0230*/  MUFU.EX2 R6, R0 ;  /* 0x0000000000067308 */ /* 0x000ee20000000800 */
[----:B--2---:R-:W-:-:S04]  /*0240*/  @!P2 FMUL R9, R9, R9 ;  /* 0x000000090909a220 */ /* 0x004fc80000400000 */
[----:B------:R-:W-:-:S05]  /*0250*/  FADD R9, R9, 1 ;  /* 0x3f80000009097421 */ /* 0x000fca0000000000 */
[----:B------:R-:W-:Y:S01]  /*0260*/  FSETP.GT.AND P2, PT, R9, 8.50705917302346158658e+37, PT ;  /* 0x7e8000000900780b */ /* 0x000fe20003f44000 */
[----:B---3--:R-:W-:-:S03]  /*0270*/  @!P1 FMUL R6, R6, R6 ;  /* 0x0000000606069220 */ /* 0x008fc60000400000 */
[----:B------:R-:W-:Y:S01]  /*0280*/  FSEL R0, R7, 1, P2 ;  /* 0x3f80000007007808 */ /* 0x000fe20001000000 */
[----:B------:R-:W-:-:S05]  /*0290*/  FADD R6, R6, 1 ;  /* 0x3f80000006067421 */ /* 0x000fca0000000000 */
[----:B------:R-:W-:-:S03]  /*02a0*/  FSETP.GT.AND P1, PT, R6, 8.50705917302346158658e+37, PT ;  /* 0x7e8000000600780b */ /* 0x000fc60003f24000 */
[----:B------:R-:W-:Y:S01]  /*02b0*/  @P2 FMUL R9, R9, 0.25 ;  /* 0x3e80000009092820 */ /* 0x000fe20000400000 */
[----:B------:R-:W-:-:S05]  /*02c0*/  FSEL R7, R7, 1, P1 ;  /* 0x3f80000007077808 */ /* 0x000fca0000800000 */
[----:B------:R-:W2:Y:S04]  /*02d0*/  MUFU.RCP R9, R9 ;  /* 0x0000000900097308 */ /* 0x000ea80000001000 */
[----:B------:R-:W-:-:S06]  /*02e0*/  @P1 FMUL R6, R6, 0.25 ;  /* 0x3e80000006061820 */ /* 0x000fcc0000400000 */
[----:B------:R-:W3:Y:S01]  /*02f0*/  MUFU.RCP R6, R6 ;  /* 0x0000000600067308 */ /* 0x000ee20000001000 */
[----:B--2---:R-:W-:-:S04]  /*0300*/  FMUL R11, R9, R0 ;  /* 0x00000000090b7220 */ /* 0x004fc80000400000 */
[----:B------:R-:W-:Y:S01]  /*0310*/  FMUL R8, R11, R8 ;  /* 0x000000080b087220 */ /* 0x000fe20000400000 */
[----:B---3--:R-:W-:-:S04]  /*0320*/  FMUL R7, R6, R7 ;  /* 0x0000000706077220 */ /* 0x008fc80000400000 */
[----:B------:R-:W-:Y:S01]  /*0330*/  FMUL R7, R7, R8 ;  /* 0x0000000807077220 */ /* 0x000fe20000400000 */
[----:B-1----:R-:W-:Y:S06]  /*0340*/  @P0 EXIT ;  /* 0x000000000000094d */ /* 0x002fec0003800000 */
[----:B------:R-:W-:Y:S01]  /*0350*/  STG.E desc[UR4][R4.64], R7 ;  /* 0x0000000704007986 */ /* 0x000fe2000c101904 */
[----:B------:R-:W-:Y:S05]  /*0360*/  EXIT ;  /* 0x000000000000794d */ /* 0x000fea0003800000 */
.L_x_0:
[----:B------:R-:W-:-:S00]  /*0370*/  BRA `(.L_x_0) ;  /* 0xfffffffc00fc7947 */ /* 0x000fc0000383ffff */
[----:B------:R-:W-:-:S00]  /*0380*/  NOP ;  /* 0x0000000000007918 */ /* 0x000fc00000000000 */
[----:B------:R-:W-:-:S00]  /*0390*/  NOP ;  /* 0x0000000000007918 */ /* 0x000fc00000000000 */
[----:B------:R-:W-:-:S00]  /*03a0*/  NOP ;  /* 0x0000000000007918 */ /* 0x000fc00000000000 */
[----:B------:R-:W-:-:S00]  /*03b0*/  NOP ;  /* 0x0000000000007918 */ /* 0x000fc00000000000 */
[----:B------:R-:W-:-:S00]  /*03c0*/  NOP ;  /* 0x0000000000007918 */ /* 0x000fc00000000000 */
[----:B------:R-:W-:-:S00]  /*03d0*/  NOP ;  /* 0x0000000000007918 */ /* 0x000fc00000000000 */
[----:B------:R-:W-:-:S00]  /*03e0*/  NOP ;  /* 0x0000000000007918 */ /* 0x000fc00000000000 */
[----:B------:R-:W-:-:S00]  /*03f0*/  NOP ;  /* 0x0000000000007918 */ /* 0x000fc00000000000 */
.L_x_1:


//--------------------- .nv.constant0.triton_poi_fused_convolution_mul_sigmoid_silu_22 --------------------------
	.section	.nv.constant0.triton_poi_fused_convolution_mul_sigmoid_silu_22,"a",@progbits
	.sectionflags	@""
	.align	4
.nv.constant0.triton_poi_fused_convolution_mul_sigmoid_silu_22:
	.zero		556
